//
// Generated by NVIDIA NVVM Compiler
//
// Compiler Build ID: CL-36424714
// Cuda compilation tools, release 13.0, V13.0.88
// Based on NVVM 20.0.0
//

.version 9.0
.target sm_100
.address_size 64

	// .globl	_Z15classify_branchPKfPifi

.visible .entry _Z15classify_branchPKfPifi(
	.param .u64 .ptr .align 1 _Z15classify_branchPKfPifi_param_0,
	.param .u64 .ptr .align 1 _Z15classify_branchPKfPifi_param_1,
	.param .f32 _Z15classify_branchPKfPifi_param_2,
	.param .u32 _Z15classify_branchPKfPifi_param_3
)
{
	.reg .pred 	%p<3>;
	.reg .b32 	%r<8>;
	.reg .b32 	%f<3>;
	.reg .b64 	%rd<11>;

	ld.param.u64 	%rd2, [_Z15classify_branchPKfPifi_param_0];
	ld.param.u64 	%rd3, [_Z15classify_branchPKfPifi_param_1];
	ld.param.f32 	%f1, [_Z15classify_branchPKfPifi_param_2];
	ld.param.u32 	%r2, [_Z15classify_branchPKfPifi_param_3];
	cvta.to.global.u64 	%rd1, %rd3;
	mov.u32 	%r3, %ctaid.x;
	mov.u32 	%r4, %ntid.x;
	mov.u32 	%r5, %tid.x;
	mad.lo.s32 	%r1, %r3, %r4, %r5;
	setp.ge.s32 	%p1, %r1, %r2;
	@%p1 bra 	$L__BB0_4;
	cvta.to.global.u64 	%rd4, %rd2;
	mul.wide.s32 	%rd5, %r1, 4;
	add.s64 	%rd6, %rd4, %rd5;
	ld.global.f32 	%f2, [%rd6];
	setp.leu.f32 	%p2, %f2, %f1;
	@%p2 bra 	$L__BB0_3;
	add.s64 	%rd10, %rd1, %rd5;
	mov.b32 	%r7, 1;
	st.global.u32 	[%rd10], %r7;
	bra.uni 	$L__BB0_4;
$L__BB0_3:
	add.s64 	%rd8, %rd1, %rd5;
	mov.b32 	%r6, 0;
	st.global.u32 	[%rd8], %r6;
$L__BB0_4:
	ret;

}
	// .globl	_Z13classify_maskPKfPifi
.visible .entry _Z13classify_maskPKfPifi(
	.param .u64 .ptr .align 1 _Z13classify_maskPKfPifi_param_0,
	.param .u64 .ptr .align 1 _Z13classify_maskPKfPifi_param_1,
	.param .f32 _Z13classify_maskPKfPifi_param_2,
	.param .u32 _Z13classify_maskPKfPifi_param_3
)
{
	.reg .pred 	%p<3>;
	.reg .b32 	%r<7>;
	.reg .b32 	%f<3>;
	.reg .b64 	%rd<8>;

	ld.param.u64 	%rd1, [_Z13classify_maskPKfPifi_param_0];
	ld.param.u64 	%rd2, [_Z13classify_maskPKfPifi_param_1];
	ld.param.f32 	%f1, [_Z13classify_maskPKfPifi_param_2];
	ld.param.u32 	%r2, [_Z13classify_maskPKfPifi_param_3];
	mov.u32 	%r3, %ctaid.x;
	mov.u32 	%r4, %ntid.x;
	mov.u32 	%r5, %tid.x;
	mad.lo.s32 	%r1, %r3, %r4, %r5;
	setp.ge.s32 	%p1, %r1, %r2;
	@%p1 bra 	$L__BB1_2;
	cvta.to.global.u64 	%rd3, %rd1;
	cvta.to.global.u64 	%rd4, %rd2;
	mul.wide.s32 	%rd5, %r1, 4;
	add.s64 	%rd6, %rd3, %rd5;
	ld.global.f32 	%f2, [%rd6];
	setp.gt.f32 	%p2, %f2, %f1;
	selp.u32 	%r6, 1, 0, %p2;
	add.s64 	%rd7, %rd4, %rd5;
	st.global.u32 	[%rd7], %r6;
$L__BB1_2:
	ret;

}


// ===== COMPILED SASS (sm_100) =====

	.target	sm_100

	.elftype	@"ET_EXEC"


//--------------------- .note.nv.tkinfo           --------------------------
	.section	.note.nv.tkinfo,"",@"SHT_NOTE"
	.sectionflags	@"SHF_NOTE_NV_TKINFO"
	.tkinfo
        /*0018*/ 	.word	0x00000002
        /*0030*/ 	.string	""
        /*0030*/ 	.string	"ptxas"
        /*0030*/ 	.string	"Cuda compilation tools, release 13.0, V13.0.88"
        /*0030*/ 	.string	"Build cuda_13.0.r13.0/compiler.36424714_0"
        /*0030*/ 	.string	"-arch sm_100 -m 64 "



//--------------------- .note.nv.cuinfo           --------------------------
	.section	.note.nv.cuinfo,"",@"SHT_NOTE"
	.sectionflags	@"SHF_NOTE_NV_CUINFO"
        /*0018*/ 	.short	0x0002
        /*001a*/ 	.short	0x0064
        /*001c*/ 	.short	0x0082
	.zero		2


//--------------------- .nv.info                  --------------------------
	.section	.nv.info,"",@"SHT_CUDA_INFO"
	.align	4


	//----- nvinfo : EIATTR_REGCOUNT
	.align		4
        /*0000*/ 	.byte	0x04, 0x2f
        /*0002*/ 	.short	(.L_1 - .L_0)
	.align		4
.L_0:
        /*0004*/ 	.word	index@(_Z15classify_branchPKfPifi)
        /*0008*/ 	.word	0x0000000c


	//----- nvinfo : EIATTR_FRAME_SIZE
	.align		4
.L_1:
        /*000c*/ 	.byte	0x04, 0x11
        /*000e*/ 	.short	(.L_3 - .L_2)
	.align		4
.L_2:
        /*0010*/ 	.word	index@(_Z15classify_branchPKfPifi)
        /*0014*/ 	.word	0x00000000


	//----- nvinfo : EIATTR_REGCOUNT
	.align		4
.L_3:
        /*0018*/ 	.byte	0x04, 0x2f
        /*001a*/ 	.short	(.L_5 - .L_4)
	.align		4
.L_4:
        /*001c*/ 	.word	index@(_Z13classify_maskPKfPifi)
        /*0020*/ 	.word	0x0000000a


	//----- nvinfo : EIATTR_FRAME_SIZE
	.align		4
.L_5:
        /*0024*/ 	.byte	0x04, 0x11
        /*0026*/ 	.short	(.L_7 - .L_6)
	.align		4
.L_6:
        /*0028*/ 	.word	index@(_Z13classify_maskPKfPifi)
        /*002c*/ 	.word	0x00000000


	//----- nvinfo : EIATTR_MIN_STACK_SIZE
	.align		4
.L_7:
        /*0030*/ 	.byte	0x04, 0x12
        /*0032*/ 	.short	(.L_9 - .L_8)
	.align		4
.L_8:
        /*0034*/ 	.word	index@(_Z13classify_maskPKfPifi)
        /*0038*/ 	.word	0x00000000


	//----- nvinfo : EIATTR_MIN_STACK_SIZE
	.align		4
.L_9:
        /*003c*/ 	.byte	0x04, 0x12
        /*003e*/ 	.short	(.L_11 - .L_10)
	.align		4
.L_10:
        /*0040*/ 	.word	index@(_Z15classify_branchPKfPifi)
        /*0044*/ 	.word	0x00000000
.L_11:


//--------------------- .nv.compat                --------------------------
	.section	.nv.compat,"",@"SHT_CUDA_COMPAT_INFO"
	.align	4
        /*0000*/ 	.byte	0x02, 0x09, 0x00, 0x00, 0x02, 0x02, 0x01, 0x00, 0x02, 0x05, 0x05, 0x00, 0x03, 0x07, 0x01, 0x01
        /*0010*/ 	.byte	0x02, 0x03, 0x00, 0x00, 0x02, 0x06, 0x01, 0x00, 0x04, 0x0b, 0x08, 0x00, 0x09, 0x00, 0x00, 0x00
        /*0020*/ 	.byte	0x00, 0x00, 0x00, 0x00


//--------------------- .nv.info._Z13classify_maskPKfPifi --------------------------
	.section	.nv.info._Z13classify_maskPKfPifi,"",@"SHT_CUDA_INFO"
	.sectionflags	@""
	.align	4


	//----- nvinfo : EIATTR_CUDA_API_VERSION
	.align		4
        /*0000*/ 	.byte	0x04, 0x37
        /*0002*/ 	.short	(.L_13 - .L_12)
.L_12:
        /*0004*/ 	.word	0x00000082


	//----- nvinfo : EIATTR_KPARAM_INFO
	.align		4
.L_13:
        /*0008*/ 	.byte	0x04, 0x17
        /*000a*/ 	.short	(.L_15 - .L_14)
.L_14:
        /*000c*/ 	.word	0x00000000
        /*0010*/ 	.short	0x0003
        /*0012*/ 	.short	0x0014
        /*0014*/ 	.byte	0x00, 0xf0, 0x11, 0x00


	//----- nvinfo : EIATTR_KPARAM_INFO
	.align		4
.L_15:
        /*0018*/ 	.byte	0x04, 0x17
        /*001a*/ 	.short	(.L_17 - .L_16)
.L_16:
        /*001c*/ 	.word	0x00000000
        /*0020*/ 	.short	0x0002
        /*0022*/ 	.short	0x0010
        /*0024*/ 	.byte	0x00, 0xf0, 0x11, 0x00


	//----- nvinfo : EIATTR_KPARAM_INFO
	.align		4
.L_17:
        /*0028*/ 	.byte	0x04, 0x17
        /*002a*/ 	.short	(.L_19 - .L_18)
.L_18:
        /*002c*/ 	.word	0x00000000
        /*0030*/ 	.short	0x0001
        /*0032*/ 	.short	0x0008
        /*0034*/ 	.byte	0x00, 0xf5, 0x21, 0x00


	//----- nvinfo : EIATTR_KPARAM_INFO
	.align		4
.L_19:
        /*0038*/ 	.byte	0x04, 0x17
        /*003a*/ 	.short	(.L_21 - .L_20)
.L_20:
        /*003c*/ 	.word	0x00000000
        /*0040*/ 	.short	0x0000
        /*0042*/ 	.short	0x0000
        /*0044*/ 	.byte	0x00, 0xf5, 0x21, 0x00


	//----- nvinfo : EIATTR_SPARSE_MMA_MASK
	.align		4
.L_21:
        /*0048*/ 	.byte	0x03, 0x50
        /*004a*/ 	.short	0x0000


	//----- nvinfo : EIATTR_MAXREG_COUNT
	.align		4
        /*004c*/ 	.byte	0x03, 0x1b
        /*004e*/ 	.short	0x00ff


	//----- nvinfo : EIATTR_MERCURY_ISA_VERSION
	.align		4
        /*0050*/ 	.byte	0x03, 0x5f
        /*0052*/ 	.short	0x0101


	//----- nvinfo : EIATTR_VRC_CTA_INIT_COUNT
	.align		4
        /*0054*/ 	.byte	0x02, 0x4a
	.zero		1
	.zero		1


	//----- nvinfo : EIATTR_EXIT_INSTR_OFFSETS
	.align		4
        /*0058*/ 	.byte	0x04, 0x1c
        /*005a*/ 	.short	(.L_23 - .L_22)


	//   ....[0]....
.L_22:
        /*005c*/ 	.word	0x00000070


	//   ....[1]....
        /*0060*/ 	.word	0x00000120


	//----- nvinfo : EIATTR_CBANK_PARAM_SIZE
	.align		4
.L_23:
        /*0064*/ 	.byte	0x03, 0x19
        /*0066*/ 	.short	0x0018


	//----- nvinfo : EIATTR_PARAM_CBANK
	.align		4
        /*0068*/ 	.byte	0x04, 0x0a
        /*006a*/ 	.short	(.L_25 - .L_24)
	.align		4
.L_24:
        /*006c*/ 	.word	index@(.nv.constant0._Z13classify_maskPKfPifi)
        /*0070*/ 	.short	0x0380
        /*0072*/ 	.short	0x0018


	//----- nvinfo : EIATTR_SW_WAR
	.align		4
.L_25:
        /*0074*/ 	.byte	0x04, 0x36
        /*0076*/ 	.short	(.L_27 - .L_26)
.L_26:
        /*0078*/ 	.word	0x00000008
.L_27:


//--------------------- .nv.info._Z15classify_branchPKfPifi --------------------------
	.section	.nv.info._Z15classify_branchPKfPifi,"",@"SHT_CUDA_INFO"
	.sectionflags	@""
	.align	4


	//----- nvinfo : EIATTR_CUDA_API_VERSION
	.align		4
        /*0000*/ 	.byte	0x04, 0x37
        /*0002*/ 	.short	(.L_29 - .L_28)
.L_28:
        /*0004*/ 	.word	0x00000082


	//----- nvinfo : EIATTR_KPARAM_INFO
	.align		4
.L_29:
        /*0008*/ 	.byte	0x04, 0x17
        /*000a*/ 	.short	(.L_31 - .L_30)
.L_30:
        /*000c*/ 	.word	0x00000000
        /*0010*/ 	.short	0x0003
        /*0012*/ 	.short	0x0014
        /*0014*/ 	.byte	0x00, 0xf0, 0x11, 0x00


	//----- nvinfo : EIATTR_KPARAM_INFO
	.align		4
.L_31:
        /*0018*/ 	.byte	0x04, 0x17
        /*001a*/ 	.short	(.L_33 - .L_32)
.L_32:
        /*001c*/ 	.word	0x00000000
        /*0020*/ 	.short	0x0002
        /*0022*/ 	.short	0x0010
        /*0024*/ 	.byte	0x00, 0xf0, 0x11, 0x00


	//----- nvinfo : EIATTR_KPARAM_INFO
	.align		4
.L_33:
        /*0028*/ 	.byte	0x04, 0x17
        /*002a*/ 	.short	(.L_35 - .L_34)
.L_34:
        /*002c*/ 	.word	0x00000000
        /*0030*/ 	.short	0x0001
        /*0032*/ 	.short	0x0008
        /*0034*/ 	.byte	0x00, 0xf5, 0x21, 0x00


	//----- nvinfo : EIATTR_KPARAM_INFO
	.align		4
.L_35:
        /*0038*/ 	.byte	0x04, 0x17
        /*003a*/ 	.short	(.L_37 - .L_36)
.L_36:
        /*003c*/ 	.word	0x00000000
        /*0040*/ 	.short	0x0000
        /*0042*/ 	.short	0x0000
        /*0044*/ 	.byte	0x00, 0xf5, 0x21, 0x00


	//----- nvinfo : EIATTR_SPARSE_MMA_MASK
	.align		4
.L_37:
        /*0048*/ 	.byte	0x03, 0x50
        /*004a*/ 	.short	0x0000


	//----- nvinfo : EIATTR_MAXREG_COUNT
	.align		4
        /*004c*/ 	.byte	0x03, 0x1b
        /*004e*/ 	.short	0x00ff


	//----- nvinfo : EIATTR_MERCURY_ISA_VERSION
	.align		4
        /*0050*/ 	.byte	0x03, 0x5f
        /*0052*/ 	.short	0x0101


	//----- nvinfo : EIATTR_VRC_CTA_INIT_COUNT
	.align		4
        /*0054*/ 	.byte	0x02, 0x4a
	.zero		1
	.zero		1


	//----- nvinfo : EIATTR_EXIT_INSTR_OFFSETS
	.align		4
        /*0058*/ 	.byte	0x04, 0x1c
        /*005a*/ 	.short	(.L_39 - .L_38)


	//   ....[0]....
.L_38:
        /*005c*/ 	.word	0x00000070


	//   ....[1]....
        /*0060*/ 	.word	0x00000120


	//   ....[2]....
        /*0064*/ 	.word	0x00000160


	//----- nvinfo : EIATTR_CBANK_PARAM_SIZE
	.align		4
.L_39:
        /*0068*/ 	.byte	0x03, 0x19
        /*006a*/ 	.short	0x0018


	//----- nvinfo : EIATTR_PARAM_CBANK
	.align		4
        /*006c*/ 	.byte	0x04, 0x0a
        /*006e*/ 	.short	(.L_41 - .L_40)
	.align		4
.L_40:
        /*0070*/ 	.word	index@(.nv.constant0._Z15classify_branchPKfPifi)
        /*0074*/ 	.short	0x0380
        /*0076*/ 	.short	0x0018


	//----- nvinfo : EIATTR_SW_WAR
	.align		4
.L_41:
        /*0078*/ 	.byte	0x04, 0x36
        /*007a*/ 	.short	(.L_43 - .L_42)
.L_42:
        /*007c*/ 	.word	0x00000008
.L_43:


//--------------------- .nv.callgraph             --------------------------
	.section	.nv.callgraph,"",@"SHT_CUDA_CALLGRAPH"
	.align	4
	.sectionentsize	8
	.align		4
        /*0000*/ 	.word	0x00000000
	.align		4
        /*0004*/ 	.word	0xffffffff
	.align		4
        /*0008*/ 	.word	0x00000000
	.align		4
        /*000c*/ 	.word	0xfffffffe
	.align		4
        /*0010*/ 	.word	0x00000000
	.align		4
        /*0014*/ 	.word	0xfffffffd
	.align		4
        /*0018*/ 	.word	0x00000000
	.align		4
        /*001c*/ 	.word	0xfffffffc


//--------------------- .text._Z13classify_maskPKfPifi --------------------------
	.section	.text._Z13classify_maskPKfPifi,"ax",@progbits
	.align	128
        .global         _Z13classify_maskPKfPifi
        .type           _Z13classify_maskPKfPifi,@function
        .size           _Z13classify_maskPKfPifi,(.L_x_2 - _Z13classify_maskPKfPifi)
        .other          _Z13classify_maskPKfPifi,@"STO_CUDA_ENTRY STV_DEFAULT"
_Z13classify_maskPKfPifi:
.text._Z13classify_maskPKfPifi:
[----:B------:R-:W-:Y:S01]  /*0000*/  LDC R1, c[0x0][0x37c] ;  /* 0x0000df00ff017b82 */ /* 0x000fe20000000800 */
[----:B------:R-:W0:Y:S07]  /*0010*/  S2R R0, SR_TID.X ;  /* 0x0000000000007919 */ /* 0x000e2e0000002100 */
[----:B------:R-:W0:Y:S01]  /*0020*/  S2UR UR4, SR_CTAID.X ;  /* 0x00000000000479c3 */ /* 0x000e220000002500 */
[----:B------:R-:W1:Y:S07]  /*0030*/  LDCU UR5, c[0x0][0x394] ;  /* 0x00007280ff0577ac */ /* 0x000e6e0008000800 */
[----:B------:R-:W0:Y:S02]  /*0040*/  LDC R7, c[0x0][0x360] ;  /* 0x0000d800ff077b82 */ /* 0x000e240000000800 */
[----:B0-----:R-:W-:-:S05]  /*0050*/  IMAD R7, R7, UR4, R0 ;  /* 0x0000000407077c24 */ /* 0x001fca000f8e0200 */
[----:B-1----:R-:W-:-:S13]  /*0060*/  ISETP.GE.AND P0, PT, R7, UR5, PT ;  /* 0x0000000507007c0c */ /* 0x002fda000bf06270 */
[----:B------:R-:W-:Y:S05]  /*0070*/  @P0 EXIT ;  /* 0x000000000000094d */ /* 0x000fea0003800000 */
[----:B------:R-:W0:Y:S01]  /*0080*/  LDC.64 R2, c[0x0][0x380] ;  /* 0x0000e000ff027b82 */ /* 0x000e220000000a00 */
[----:B------:R-:W1:Y:S01]  /*0090*/  LDCU.64 UR4, c[0x0][0x358] ;  /* 0x00006b00ff0477ac */ /* 0x000e620008000a00 */
[----:B------:R-:W2:Y:S06]  /*00a0*/  LDCU UR6, c[0x0][0x390] ;  /* 0x00007200ff0677ac */ /* 0x000eac0008000800 */
[----:B------:R-:W3:Y:S01]  /*00b0*/  LDC.64 R4, c[0x0][0x388] ;  /* 0x0000e200ff047b82 */ /* 0x000ee20000000a00 */
[----:B0-----:R-:W-:-:S06]  /*00c0*/  IMAD.WIDE R2, R7, 0x4, R2 ;  /* 0x0000000407027825 */ /* 0x001fcc00078e0202 */
[----:B-1----:R-:W2:Y:S01]  /*00d0*/  LDG.E R2, desc[UR4][R2.64] ;  /* 0x0000000402027981 */ /* 0x002ea2000c1e1900 */
[----:B---3--:R-:W-:Y:S01]  /*00e0*/  IMAD.WIDE R4, R7, 0x4, R4 ;  /* 0x0000000407047825 */ /* 0x008fe200078e0204 */
[----:B--2---:R-:W-:-:S04]  /*00f0*/  FSETP.GT.AND P0, PT, R2, UR6, PT ;  /* 0x0000000602007c0b */ /* 0x004fc8000bf04000 */
[----:B------:R-:W-:-:S05]  /*0100*/  SEL R7, RZ, 0x1, !P0 ;  /* 0x00000001ff077807 */ /* 0x000fca0004000000 */
[----:B------:R-:W-:Y:S01]  /*0110*/  STG.E desc[UR4][R4.64], R7 ;  /* 0x0000000704007986 */ /* 0x000fe2000c101904 */
[----:B------:R-:W-:Y:S05]  /*0120*/  EXIT ;  /* 0x000000000000794d */ /* 0x000fea0003800000 */
.L_x_0:
[----:B------:R-:W-:-:S00]  /*0130*/  BRA `(.L_x_0) ;  /* 0xfffffffc00fc7947 */ /* 0x000fc0000383ffff */
[----:B------:R-:W-:-:S00]  /*0140*/  NOP ;  /* 0x0000000000007918 */ /* 0x000fc00000000000 */
        /* <DEDUP_REMOVED lines=11> */
.L_x_2:


//--------------------- .text._Z15classify_branchPKfPifi --------------------------
	.section	.text._Z15classify_branchPKfPifi,"ax",@progbits
	.align	128
        .global         _Z15classify_branchPKfPifi
        .type           _Z15classify_branchPKfPifi,@function
        .size           _Z15classify_branchPKfPifi,(.L_x_3 - _Z15classify_branchPKfPifi)
        .other          _Z15classify_branchPKfPifi,@"STO_CUDA_ENTRY STV_DEFAULT"
_Z15classify_branchPKfPifi:
.text._Z15classify_branchPKfPifi:
        /* <DEDUP_REMOVED lines=10> */
[----:B------:R-:W2:Y:S01]  /*00a0*/  LDCU UR6, c[0x0][0x390] ;  /* 0x00007200ff0677ac */ /* 0x000ea20008000800 */
[----:B0-----:R-:W-:-:S06]  /*00b0*/  IMAD.WIDE R2, R7, 0x4, R2 ;  /* 0x0000000407027825 */ /* 0x001fcc00078e0202 */
[----:B-1----:R-:W2:Y:S02]  /*00c0*/  LDG.E R2, desc[UR4][R2.64] ;  /* 0x0000000402027981 */ /* 0x002ea4000c1e1900 */
[----:B--2---:R-:W-:-:S13]  /*00d0*/  FSETP.GT.AND P0, PT, R2, UR6, PT ;  /* 0x0000000602007c0b */ /* 0x004fda000bf04000 */
[----:B------:R-:W0:Y:S01]  /*00e0*/  @P0 LDC.64 R4, c[0x0][0x388] ;  /* 0x0000e200ff040b82 */ /* 0x000e220000000a00 */
[----:B------:R-:W-:Y:S01]  /*00f0*/  @P0 MOV R9, 0x1 ;  /* 0x0000000100090802 */ /* 0x000fe20000000f00 */
[----:B0-----:R-:W-:-:S05]  /*0100*/  @P0 IMAD.WIDE R4, R7, 0x4, R4 ;  /* 0x0000000407040825 */ /* 0x001fca00078e0204 */
[----:B------:R0:W-:Y:S01]  /*0110*/  @P0 STG.E desc[UR4][R4.64], R9 ;  /* 0x0000000904000986 */ /* 0x0001e2000c101904 */
[----:B------:R-:W-:Y:S05]  /*0120*/  @P0 EXIT ;  /* 0x000000000000094d */ /* 0x000fea0003800000 */
[----:B------:R-:W1:Y:S02]  /*0130*/  LDC.64 R2, c[0x0][0x388] ;  /* 0x0000e200ff027b82 */ /* 0x000e640000000a00 */
[----:B-1----:R-:W-:-:S05]  /*0140*/  IMAD.WIDE R2, R7, 0x4, R2 ;  /* 0x0000000407027825 */ /* 0x002fca00078e0202 */
[----:B------:R-:W-:Y:S01]  /*0150*/  STG.E desc[UR4][R2.64], RZ ;  /* 0x000000ff02007986 */ /* 0x000fe2000c101904 */
[----:B------:R-:W-:Y:S05]  /*0160*/  EXIT ;  /* 0x000000000000794d */ /* 0x000fea0003800000 */
.L_x_1:
        /* <DEDUP_REMOVED lines=9> */
.L_x_3:


//--------------------- .nv.shared.reserved.0     --------------------------
	.section	.nv.shared.reserved.0,"aw",@nobits
	.weak		__nv_reservedSMEM_offset_0_alias
	.size		__nv_reservedSMEM_offset_0_alias, 0, 64
	.other		__nv_reservedSMEM_offset_0_alias,@"STO_CUDA_RESERVED_SHARED STV_DEFAULT"
__nv_reservedSMEM_offset_0_alias:
	.zero		0
	.zero		64


//--------------------- .nv.constant0._Z13classify_maskPKfPifi --------------------------
	.section	.nv.constant0._Z13classify_maskPKfPifi,"a",@progbits
	.sectionflags	@""
	.align	4
.nv.constant0._Z13classify_maskPKfPifi:
	.zero		920


//--------------------- .nv.constant0._Z15classify_branchPKfPifi --------------------------
	.section	.nv.constant0._Z15classify_branchPKfPifi,"a",@progbits
	.sectionflags	@""
	.align	4
.nv.constant0._Z15classify_branchPKfPifi:
	.zero		920


//--------------------- SYMBOLS --------------------------

	.type		.nv.reservedSmem.offset0,@object
	.size		.nv.reservedSmem.offset0,0x4
